//
// Generated by NVIDIA NVVM Compiler
//
// Compiler Build ID: CL-36424714
// Cuda compilation tools, release 13.0, V13.0.88
// Based on NVVM 20.0.0
//

.version 9.0
.target sm_100
.address_size 64

	// .globl	_Z18matmul_kernel_fp16PK6__halfS1_PS_iii

.visible .entry _Z18matmul_kernel_fp16PK6__halfS1_PS_iii(
	.param .u64 .ptr .align 1 _Z18matmul_kernel_fp16PK6__halfS1_PS_iii_param_0,
	.param .u64 .ptr .align 1 _Z18matmul_kernel_fp16PK6__halfS1_PS_iii_param_1,
	.param .u64 .ptr .align 1 _Z18matmul_kernel_fp16PK6__halfS1_PS_iii_param_2,
	.param .u32 _Z18matmul_kernel_fp16PK6__halfS1_PS_iii_param_3,
	.param .u32 _Z18matmul_kernel_fp16PK6__halfS1_PS_iii_param_4,
	.param .u32 _Z18matmul_kernel_fp16PK6__halfS1_PS_iii_param_5
)
{
	.reg .pred 	%p<13>;
	.reg .b16 	%rs<32>;
	.reg .b32 	%r<41>;
	.reg .b32 	%f<69>;
	.reg .b64 	%rd<53>;

	ld.param.u64 	%rd7, [_Z18matmul_kernel_fp16PK6__halfS1_PS_iii_param_0];
	ld.param.u64 	%rd8, [_Z18matmul_kernel_fp16PK6__halfS1_PS_iii_param_1];
	ld.param.u64 	%rd6, [_Z18matmul_kernel_fp16PK6__halfS1_PS_iii_param_2];
	ld.param.u32 	%r20, [_Z18matmul_kernel_fp16PK6__halfS1_PS_iii_param_3];
	ld.param.u32 	%r18, [_Z18matmul_kernel_fp16PK6__halfS1_PS_iii_param_4];
	ld.param.u32 	%r19, [_Z18matmul_kernel_fp16PK6__halfS1_PS_iii_param_5];
	cvta.to.global.u64 	%rd1, %rd8;
	cvta.to.global.u64 	%rd2, %rd7;
	mov.u32 	%r21, %ctaid.y;
	mov.u32 	%r22, %ntid.y;
	mov.u32 	%r23, %tid.y;
	mad.lo.s32 	%r1, %r21, %r22, %r23;
	mov.u32 	%r24, %ctaid.x;
	mov.u32 	%r25, %ntid.x;
	mov.u32 	%r26, %tid.x;
	mad.lo.s32 	%r2, %r24, %r25, %r26;
	setp.ge.s32 	%p1, %r1, %r20;
	setp.ge.s32 	%p2, %r2, %r19;
	or.pred  	%p3, %p1, %p2;
	@%p3 bra 	$L__BB0_14;
	setp.lt.s32 	%p4, %r18, 1;
	mov.f32 	%f68, 0f00000000;
	@%p4 bra 	$L__BB0_13;
	mul.lo.s32 	%r3, %r18, %r1;
	and.b32  	%r4, %r18, 7;
	setp.lt.u32 	%p5, %r18, 8;
	mov.f32 	%f68, 0f00000000;
	mov.b32 	%r39, 0;
	@%p5 bra 	$L__BB0_5;
	and.b32  	%r39, %r18, 2147483640;
	neg.s32 	%r37, %r39;
	shl.b32 	%r7, %r19, 3;
	mul.wide.u32 	%rd9, %r3, 2;
	add.s64 	%rd10, %rd9, %rd2;
	add.s64 	%rd52, %rd10, 8;
	mov.f32 	%f68, 0f00000000;
	mul.wide.s32 	%rd13, %r19, 2;
	mov.u32 	%r36, %r2;
$L__BB0_4:
	.pragma "nounroll";
	ld.global.u16 	%rs1, [%rd52+-8];
	// begin inline asm
	{  cvt.f32.f16 %f17, %rs1;}

	// end inline asm
	mul.wide.s32 	%rd11, %r36, 2;
	add.s64 	%rd12, %rd1, %rd11;
	ld.global.u16 	%rs2, [%rd12];
	// begin inline asm
	{  cvt.f32.f16 %f18, %rs2;}

	// end inline asm
	fma.rn.f32 	%f33, %f17, %f18, %f68;
	ld.global.u16 	%rs3, [%rd52+-6];
	// begin inline asm
	{  cvt.f32.f16 %f19, %rs3;}

	// end inline asm
	add.s64 	%rd14, %rd12, %rd13;
	ld.global.u16 	%rs4, [%rd14];
	// begin inline asm
	{  cvt.f32.f16 %f20, %rs4;}

	// end inline asm
	fma.rn.f32 	%f34, %f19, %f20, %f33;
	ld.global.u16 	%rs5, [%rd52+-4];
	// begin inline asm
	{  cvt.f32.f16 %f21, %rs5;}

	// end inline asm
	add.s64 	%rd15, %rd14, %rd13;
	ld.global.u16 	%rs6, [%rd15];
	// begin inline asm
	{  cvt.f32.f16 %f22, %rs6;}

	// end inline asm
	fma.rn.f32 	%f35, %f21, %f22, %f34;
	ld.global.u16 	%rs7, [%rd52+-2];
	// begin inline asm
	{  cvt.f32.f16 %f23, %rs7;}

	// end inline asm
	add.s64 	%rd16, %rd15, %rd13;
	ld.global.u16 	%rs8, [%rd16];
	// begin inline asm
	{  cvt.f32.f16 %f24, %rs8;}

	// end inline asm
	fma.rn.f32 	%f36, %f23, %f24, %f35;
	ld.global.u16 	%rs9, [%rd52];
	// begin inline asm
	{  cvt.f32.f16 %f25, %rs9;}

	// end inline asm
	add.s64 	%rd17, %rd16, %rd13;
	ld.global.u16 	%rs10, [%rd17];
	// begin inline asm
	{  cvt.f32.f16 %f26, %rs10;}

	// end inline asm
	fma.rn.f32 	%f37, %f25, %f26, %f36;
	ld.global.u16 	%rs11, [%rd52+2];
	// begin inline asm
	{  cvt.f32.f16 %f27, %rs11;}

	// end inline asm
	add.s64 	%rd18, %rd17, %rd13;
	ld.global.u16 	%rs12, [%rd18];
	// begin inline asm
	{  cvt.f32.f16 %f28, %rs12;}

	// end inline asm
	fma.rn.f32 	%f38, %f27, %f28, %f37;
	ld.global.u16 	%rs13, [%rd52+4];
	// begin inline asm
	{  cvt.f32.f16 %f29, %rs13;}

	// end inline asm
	add.s64 	%rd19, %rd18, %rd13;
	ld.global.u16 	%rs14, [%rd19];
	// begin inline asm
	{  cvt.f32.f16 %f30, %rs14;}

	// end inline asm
	fma.rn.f32 	%f39, %f29, %f30, %f38;
	ld.global.u16 	%rs15, [%rd52+6];
	// begin inline asm
	{  cvt.f32.f16 %f31, %rs15;}

	// end inline asm
	add.s64 	%rd20, %rd19, %rd13;
	ld.global.u16 	%rs16, [%rd20];
	// begin inline asm
	{  cvt.f32.f16 %f32, %rs16;}

	// end inline asm
	fma.rn.f32 	%f68, %f31, %f32, %f39;
	add.s32 	%r37, %r37, 8;
	add.s32 	%r36, %r36, %r7;
	add.s64 	%rd52, %rd52, 16;
	setp.ne.s32 	%p6, %r37, 0;
	@%p6 bra 	$L__BB0_4;
$L__BB0_5:
	setp.eq.s32 	%p7, %r4, 0;
	@%p7 bra 	$L__BB0_13;
	and.b32  	%r13, %r18, 3;
	setp.lt.u32 	%p8, %r4, 4;
	@%p8 bra 	$L__BB0_8;
	add.s32 	%r28, %r39, %r3;
	mul.wide.u32 	%rd21, %r28, 2;
	add.s64 	%rd22, %rd2, %rd21;
	ld.global.u16 	%rs17, [%rd22];
	// begin inline asm
	{  cvt.f32.f16 %f41, %rs17;}

	// end inline asm
	mad.lo.s32 	%r29, %r39, %r19, %r2;
	mul.wide.s32 	%rd23, %r29, 2;
	add.s64 	%rd24, %rd1, %rd23;
	ld.global.u16 	%rs18, [%rd24];
	// begin inline asm
	{  cvt.f32.f16 %f42, %rs18;}

	// end inline asm
	fma.rn.f32 	%f49, %f41, %f42, %f68;
	cvt.u64.u32 	%rd25, %r3;
	cvt.u64.u32 	%rd26, %r39;
	add.s64 	%rd27, %rd26, %rd25;
	shl.b64 	%rd28, %rd27, 1;
	add.s64 	%rd29, %rd2, %rd28;
	ld.global.u16 	%rs19, [%rd29+2];
	// begin inline asm
	{  cvt.f32.f16 %f43, %rs19;}

	// end inline asm
	mul.wide.s32 	%rd30, %r19, 2;
	add.s64 	%rd31, %rd24, %rd30;
	ld.global.u16 	%rs20, [%rd31];
	// begin inline asm
	{  cvt.f32.f16 %f44, %rs20;}

	// end inline asm
	fma.rn.f32 	%f50, %f43, %f44, %f49;
	ld.global.u16 	%rs21, [%rd29+4];
	// begin inline asm
	{  cvt.f32.f16 %f45, %rs21;}

	// end inline asm
	add.s64 	%rd32, %rd31, %rd30;
	ld.global.u16 	%rs22, [%rd32];
	// begin inline asm
	{  cvt.f32.f16 %f46, %rs22;}

	// end inline asm
	fma.rn.f32 	%f51, %f45, %f46, %f50;
	ld.global.u16 	%rs23, [%rd29+6];
	// begin inline asm
	{  cvt.f32.f16 %f47, %rs23;}

	// end inline asm
	add.s64 	%rd33, %rd32, %rd30;
	ld.global.u16 	%rs24, [%rd33];
	// begin inline asm
	{  cvt.f32.f16 %f48, %rs24;}

	// end inline asm
	fma.rn.f32 	%f68, %f47, %f48, %f51;
	add.s32 	%r39, %r39, 4;
$L__BB0_8:
	setp.eq.s32 	%p9, %r13, 0;
	@%p9 bra 	$L__BB0_13;
	setp.eq.s32 	%p10, %r13, 1;
	@%p10 bra 	$L__BB0_11;
	add.s32 	%r30, %r39, %r3;
	mul.wide.u32 	%rd34, %r30, 2;
	add.s64 	%rd35, %rd2, %rd34;
	ld.global.u16 	%rs25, [%rd35];
	// begin inline asm
	{  cvt.f32.f16 %f53, %rs25;}

	// end inline asm
	mad.lo.s32 	%r31, %r39, %r19, %r2;
	mul.wide.s32 	%rd36, %r31, 2;
	add.s64 	%rd37, %rd1, %rd36;
	ld.global.u16 	%rs26, [%rd37];
	// begin inline asm
	{  cvt.f32.f16 %f54, %rs26;}

	// end inline asm
	fma.rn.f32 	%f57, %f53, %f54, %f68;
	cvt.u64.u32 	%rd38, %r3;
	cvt.u64.u32 	%rd39, %r39;
	add.s64 	%rd40, %rd39, %rd38;
	shl.b64 	%rd41, %rd40, 1;
	add.s64 	%rd42, %rd2, %rd41;
	ld.global.u16 	%rs27, [%rd42+2];
	// begin inline asm
	{  cvt.f32.f16 %f55, %rs27;}

	// end inline asm
	mul.wide.s32 	%rd43, %r19, 2;
	add.s64 	%rd44, %rd37, %rd43;
	ld.global.u16 	%rs28, [%rd44];
	// begin inline asm
	{  cvt.f32.f16 %f56, %rs28;}

	// end inline asm
	fma.rn.f32 	%f68, %f55, %f56, %f57;
	add.s32 	%r39, %r39, 2;
$L__BB0_11:
	and.b32  	%r32, %r18, 1;
	setp.eq.b32 	%p11, %r32, 1;
	not.pred 	%p12, %p11;
	@%p12 bra 	$L__BB0_13;
	add.s32 	%r33, %r39, %r3;
	mul.wide.u32 	%rd45, %r33, 2;
	add.s64 	%rd46, %rd2, %rd45;
	ld.global.u16 	%rs29, [%rd46];
	// begin inline asm
	{  cvt.f32.f16 %f58, %rs29;}

	// end inline asm
	mad.lo.s32 	%r34, %r39, %r19, %r2;
	mul.wide.s32 	%rd47, %r34, 2;
	add.s64 	%rd48, %rd1, %rd47;
	ld.global.u16 	%rs30, [%rd48];
	// begin inline asm
	{  cvt.f32.f16 %f59, %rs30;}

	// end inline asm
	fma.rn.f32 	%f68, %f58, %f59, %f68;
$L__BB0_13:
	// begin inline asm
	{  cvt.rn.f16.f32 %rs31, %f68;}

	// end inline asm
	mad.lo.s32 	%r35, %r19, %r1, %r2;
	cvta.to.global.u64 	%rd49, %rd6;
	mul.wide.s32 	%rd50, %r35, 2;
	add.s64 	%rd51, %rd49, %rd50;
	st.global.u16 	[%rd51], %rs31;
$L__BB0_14:
	ret;

}


// ===== COMPILED SASS (sm_100) =====

	.target	sm_100

	.elftype	@"ET_EXEC"


//--------------------- .note.nv.tkinfo           --------------------------
	.section	.note.nv.tkinfo,"",@"SHT_NOTE"
	.sectionflags	@"SHF_NOTE_NV_TKINFO"
	.tkinfo
        /*0018*/ 	.word	0x00000002
        /*0030*/ 	.string	""
        /*0030*/ 	.string	"ptxas"
        /*0030*/ 	.string	"Cuda compilation tools, release 13.0, V13.0.88"
        /*0030*/ 	.string	"Build cuda_13.0.r13.0/compiler.36424714_0"
        /*0030*/ 	.string	"-arch sm_100 -m 64 "



//--------------------- .note.nv.cuinfo           --------------------------
	.section	.note.nv.cuinfo,"",@"SHT_NOTE"
	.sectionflags	@"SHF_NOTE_NV_CUINFO"
        /*0018*/ 	.short	0x0002
        /*001a*/ 	.short	0x0064
        /*001c*/ 	.short	0x0082
	.zero		2


//--------------------- .nv.info                  --------------------------
	.section	.nv.info,"",@"SHT_CUDA_INFO"
	.align	4


	//----- nvinfo : EIATTR_REGCOUNT
	.align		4
        /*0000*/ 	.byte	0x04, 0x2f
        /*0002*/ 	.short	(.L_1 - .L_0)
	.align		4
.L_0:
        /*0004*/ 	.word	index@(_Z18matmul_kernel_fp16PK6__halfS1_PS_iii)
        /*0008*/ 	.word	0x0000001f


	//----- nvinfo : EIATTR_FRAME_SIZE
	.align		4
.L_1:
        /*000c*/ 	.byte	0x04, 0x11
        /*000e*/ 	.short	(.L_3 - .L_2)
	.align		4
.L_2:
        /*0010*/ 	.word	index@(_Z18matmul_kernel_fp16PK6__halfS1_PS_iii)
        /*0014*/ 	.word	0x00000000


	//----- nvinfo : EIATTR_MIN_STACK_SIZE
	.align		4
.L_3:
        /*0018*/ 	.byte	0x04, 0x12
        /*001a*/ 	.short	(.L_5 - .L_4)
	.align		4
.L_4:
        /*001c*/ 	.word	index@(_Z18matmul_kernel_fp16PK6__halfS1_PS_iii)
        /*0020*/ 	.word	0x00000000
.L_5:


//--------------------- .nv.compat                --------------------------
	.section	.nv.compat,"",@"SHT_CUDA_COMPAT_INFO"
	.align	4
        /*0000*/ 	.byte	0x02, 0x09, 0x00, 0x00, 0x02, 0x02, 0x01, 0x00, 0x02, 0x05, 0x05, 0x00, 0x03, 0x07, 0x01, 0x01
        /*0010*/ 	.byte	0x02, 0x03, 0x00, 0x00, 0x02, 0x06, 0x01, 0x00, 0x04, 0x0b, 0x08, 0x00, 0x09, 0x00, 0x00, 0x00
        /*0020*/ 	.byte	0x00, 0x00, 0x00, 0x00


//--------------------- .nv.info._Z18matmul_kernel_fp16PK6__halfS1_PS_iii --------------------------
	.section	.nv.info._Z18matmul_kernel_fp16PK6__halfS1_PS_iii,"",@"SHT_CUDA_INFO"
	.sectionflags	@""
	.align	4


	//----- nvinfo : EIATTR_CUDA_API_VERSION
	.align		4
        /*0000*/ 	.byte	0x04, 0x37
        /*0002*/ 	.short	(.L_7 - .L_6)
.L_6:
        /*0004*/ 	.word	0x00000082


	//----- nvinfo : EIATTR_KPARAM_INFO
	.align		4
.L_7:
        /*0008*/ 	.byte	0x04, 0x17
        /*000a*/ 	.short	(.L_9 - .L_8)
.L_8:
        /*000c*/ 	.word	0x00000000
        /*0010*/ 	.short	0x0005
        /*0012*/ 	.short	0x0020
        /*0014*/ 	.byte	0x00, 0xf0, 0x11, 0x00


	//----- nvinfo : EIATTR_KPARAM_INFO
	.align		4
.L_9:
        /*0018*/ 	.byte	0x04, 0x17
        /*001a*/ 	.short	(.L_11 - .L_10)
.L_10:
        /*001c*/ 	.word	0x00000000
        /*0020*/ 	.short	0x0004
        /*0022*/ 	.short	0x001c
        /*0024*/ 	.byte	0x00, 0xf0, 0x11, 0x00


	//----- nvinfo : EIATTR_KPARAM_INFO
	.align		4
.L_11:
        /*0028*/ 	.byte	0x04, 0x17
        /*002a*/ 	.short	(.L_13 - .L_12)
.L_12:
        /*002c*/ 	.word	0x00000000
        /*0030*/ 	.short	0x0003
        /*0032*/ 	.short	0x0018
        /*0034*/ 	.byte	0x00, 0xf0, 0x11, 0x00


	//----- nvinfo : EIATTR_KPARAM_INFO
	.align		4
.L_13:
        /*0038*/ 	.byte	0x04, 0x17
        /*003a*/ 	.short	(.L_15 - .L_14)
.L_14:
        /*003c*/ 	.word	0x00000000
        /*0040*/ 	.short	0x0002
        /*0042*/ 	.short	0x0010
        /*0044*/ 	.byte	0x00, 0xf5, 0x21, 0x00


	//----- nvinfo : EIATTR_KPARAM_INFO
	.align		4
.L_15:
        /*0048*/ 	.byte	0x04, 0x17
        /*004a*/ 	.short	(.L_17 - .L_16)
.L_16:
        /*004c*/ 	.word	0x00000000
        /*0050*/ 	.short	0x0001
        /*0052*/ 	.short	0x0008
        /*0054*/ 	.byte	0x00, 0xf5, 0x21, 0x00


	//----- nvinfo : EIATTR_KPARAM_INFO
	.align		4
.L_17:
        /*0058*/ 	.byte	0x04, 0x17
        /*005a*/ 	.short	(.L_19 - .L_18)
.L_18:
        /*005c*/ 	.word	0x00000000
        /*0060*/ 	.short	0x0000
        /*0062*/ 	.short	0x0000
        /*0064*/ 	.byte	0x00, 0xf5, 0x21, 0x00


	//----- nvinfo : EIATTR_SPARSE_MMA_MASK
	.align		4
.L_19:
        /*0068*/ 	.byte	0x03, 0x50
        /*006a*/ 	.short	0x0000


	//----- nvinfo : EIATTR_MAXREG_COUNT
	.align		4
        /*006c*/ 	.byte	0x03, 0x1b
        /*006e*/ 	.short	0x00ff


	//----- nvinfo : EIATTR_MERCURY_ISA_VERSION
	.align		4
        /*0070*/ 	.byte	0x03, 0x5f
        /*0072*/ 	.short	0x0101


	//----- nvinfo : EIATTR_VRC_CTA_INIT_COUNT
	.align		4
        /*0074*/ 	.byte	0x02, 0x4a
	.zero		1
	.zero		1


	//----- nvinfo : EIATTR_EXIT_INSTR_OFFSETS
	.align		4
        /*0078*/ 	.byte	0x04, 0x1c
        /*007a*/ 	.short	(.L_21 - .L_20)


	//   ....[0]....
.L_20:
        /*007c*/ 	.word	0x000000d0


	//   ....[1]....
        /*0080*/ 	.word	0x00000ae0


	//----- nvinfo : EIATTR_CBANK_PARAM_SIZE
	.align		4
.L_21:
        /*0084*/ 	.byte	0x03, 0x19
        /*0086*/ 	.short	0x0024


	//----- nvinfo : EIATTR_PARAM_CBANK
	.align		4
        /*0088*/ 	.byte	0x04, 0x0a
        /*008a*/ 	.short	(.L_23 - .L_22)
	.align		4
.L_22:
        /*008c*/ 	.word	index@(.nv.constant0._Z18matmul_kernel_fp16PK6__halfS1_PS_iii)
        /*0090*/ 	.short	0x0380
        /*0092*/ 	.short	0x0024


	//----- nvinfo : EIATTR_SW_WAR
	.align		4
.L_23:
        /*0094*/ 	.byte	0x04, 0x36
        /*0096*/ 	.short	(.L_25 - .L_24)
.L_24:
        /*0098*/ 	.word	0x00000008
.L_25:


//--------------------- .nv.callgraph             --------------------------
	.section	.nv.callgraph,"",@"SHT_CUDA_CALLGRAPH"
	.align	4
	.sectionentsize	8
	.align		4
        /*0000*/ 	.word	0x00000000
	.align		4
        /*0004*/ 	.word	0xffffffff
	.align		4
        /*0008*/ 	.word	0x00000000
	.align		4
        /*000c*/ 	.word	0xfffffffe
	.align		4
        /*0010*/ 	.word	0x00000000
	.align		4
        /*0014*/ 	.word	0xfffffffd
	.align		4
        /*0018*/ 	.word	0x00000000
	.align		4
        /*001c*/ 	.word	0xfffffffc


//--------------------- .text._Z18matmul_kernel_fp16PK6__halfS1_PS_iii --------------------------
	.section	.text._Z18matmul_kernel_fp16PK6__halfS1_PS_iii,"ax",@progbits
	.align	128
        .global         _Z18matmul_kernel_fp16PK6__halfS1_PS_iii
        .type           _Z18matmul_kernel_fp16PK6__halfS1_PS_iii,@function
        .size           _Z18matmul_kernel_fp16PK6__halfS1_PS_iii,(.L_x_6 - _Z18matmul_kernel_fp16PK6__halfS1_PS_iii)
        .other          _Z18matmul_kernel_fp16PK6__halfS1_PS_iii,@"STO_CUDA_ENTRY STV_DEFAULT"
_Z18matmul_kernel_fp16PK6__halfS1_PS_iii:
.text._Z18matmul_kernel_fp16PK6__halfS1_PS_iii:
[----:B------:R-:W-:Y:S01]  /*0000*/  LDC R1, c[0x0][0x37c] ;  /* 0x0000df00ff017b82 */ /* 0x000fe20000000800 */
[----:B------:R-:W0:Y:S07]  /*0010*/  S2R R5, SR_TID.X ;  /* 0x0000000000057919 */ /* 0x000e2e0000002100 */
[----:B------:R-:W1:Y:S01]  /*0020*/  LDC R16, c[0x0][0x364] ;  /* 0x0000d900ff107b82 */ /* 0x000e620000000800 */
[----:B------:R-:W2:Y:S01]  /*0030*/  LDCU UR6, c[0x0][0x398] ;  /* 0x00007300ff0677ac */ /* 0x000ea20008000800 */
[----:B------:R-:W1:Y:S06]  /*0040*/  S2R R3, SR_TID.Y ;  /* 0x0000000000037919 */ /* 0x000e6c0000002200 */
[----:B------:R-:W0:Y:S08]  /*0050*/  S2UR UR5, SR_CTAID.X ;  /* 0x00000000000579c3 */ /* 0x000e300000002500 */
[----:B------:R-:W0:Y:S08]  /*0060*/  LDC R0, c[0x0][0x360] ;  /* 0x0000d800ff007b82 */ /* 0x000e300000000800 */
[----:B------:R-:W1:Y:S08]  /*0070*/  S2UR UR4, SR_CTAID.Y ;  /* 0x00000000000479c3 */ /* 0x000e700000002600 */
[----:B------:R-:W3:Y:S01]  /*0080*/  LDC R17, c[0x0][0x3a0] ;  /* 0x0000e800ff117b82 */ /* 0x000ee20000000800 */
[----:B0-----:R-:W-:-:S02]  /*0090*/  IMAD R0, R0, UR5, R5 ;  /* 0x0000000500007c24 */ /* 0x001fc4000f8e0205 */
[----:B-1----:R-:W-:-:S03]  /*00a0*/  IMAD R16, R16, UR4, R3 ;  /* 0x0000000410107c24 */ /* 0x002fc6000f8e0203 */
[----:B---3--:R-:W-:-:S04]  /*00b0*/  ISETP.GE.AND P0, PT, R0, R17, PT ;  /* 0x000000110000720c */ /* 0x008fc80003f06270 */
[----:B--2---:R-:W-:-:S13]  /*00c0*/  ISETP.GE.OR P0, PT, R16, UR6, P0 ;  /* 0x0000000610007c0c */ /* 0x004fda0008706670 */
[----:B------:R-:W-:Y:S05]  /*00d0*/  @P0 EXIT ;  /* 0x000000000000094d */ /* 0x000fea0003800000 */
[----:B------:R-:W0:Y:S01]  /*00e0*/  LDCU UR5, c[0x0][0x39c] ;  /* 0x00007380ff0577ac */ /* 0x000e220008000800 */
[----:B------:R-:W-:Y:S01]  /*00f0*/  HFMA2 R23, -RZ, RZ, 0, 0 ;  /* 0x00000000ff177431 */ /* 0x000fe200000001ff */
[----:B------:R-:W1:Y:S01]  /*0100*/  LDCU.64 UR8, c[0x0][0x358] ;  /* 0x00006b00ff0877ac */ /* 0x000e620008000a00 */
[----:B0-----:R-:W-:-:S09]  /*0110*/  UISETP.GE.AND UP0, UPT, UR5, 0x1, UPT ;  /* 0x000000010500788c */ /* 0x001fd2000bf06270 */
[----:B-1----:R-:W-:Y:S05]  /*0120*/  BRA.U !UP0, `(.L_x_0) ;  /* 0x0000000908587547 */ /* 0x002fea000b800000 */
[----:B------:R-:W-:Y:S02]  /*0130*/  UISETP.GE.U32.AND UP1, UPT, UR5, 0x8, UPT ;  /* 0x000000080500788c */ /* 0x000fe4000bf26070 */
[----:B------:R-:W-:Y:S01]  /*0140*/  IMAD R19, R16, UR5, RZ ;  /* 0x0000000510137c24 */ /* 0x000fe2000f8e02ff */
[----:B------:R-:W-:Y:S01]  /*0150*/  ULOP3.LUT UR6, UR5, 0x7, URZ, 0xc0, !UPT ;  /* 0x0000000705067892 */ /* 0x000fe2000f8ec0ff */
[----:B------:R-:W-:Y:S01]  /*0160*/  MOV R23, RZ ;  /* 0x000000ff00177202 */ /* 0x000fe20000000f00 */
[----:B------:R-:W-:Y:S02]  /*0170*/  UMOV UR4, URZ ;  /* 0x000000ff00047c82 */ /* 0x000fe40008000000 */
[----:B------:R-:W-:Y:S02]  /*0180*/  UISETP.NE.AND UP0, UPT, UR6, URZ, UPT ;  /* 0x000000ff0600728c */ /* 0x000fe4000bf05270 */
[----:B------:R-:W-:Y:S09]  /*0190*/  BRA.U !UP1, `(.L_x_1) ;  /* 0x0000000109fc7547 */ /* 0x000ff2000b800000 */
[----:B------:R-:W0:Y:S01]  /*01a0*/  LDC.64 R2, c[0x0][0x380] ;  /* 0x0000e000ff027b82 */ /* 0x000e220000000a00 */
[----:B------:R-:W-:Y:S01]  /*01b0*/  ULOP3.LUT UR4, UR5, 0x7ffffff8, URZ, 0xc0, !UPT ;  /* 0x7ffffff805047892 */ /* 0x000fe2000f8ec0ff */
[----:B------:R-:W-:Y:S02]  /*01c0*/  MOV R23, RZ ;  /* 0x000000ff00177202 */ /* 0x000fe40000000f00 */
[----:B------:R-:W-:Y:S01]  /*01d0*/  MOV R18, R0 ;  /* 0x0000000000127202 */ /* 0x000fe20000000f00 */
[----:B------:R-:W-:Y:S01]  /*01e0*/  UIADD3 UR7, UPT, UPT, -UR4, URZ, URZ ;  /* 0x000000ff04077290 */ /* 0x000fe2000fffe1ff */
[----:B0-----:R-:W-:-:S03]  /*01f0*/  IMAD.WIDE.U32 R2, R19, 0x2, R2 ;  /* 0x0000000213027825 */ /* 0x001fc600078e0002 */
[----:B------:R-:W-:-:S04]  /*0200*/  IADD3 R2, P0, PT, R2, 0x8, RZ ;  /* 0x0000000802027810 */ /* 0x000fc80007f1e0ff */
[----:B------:R-:W-:-:S09]  /*0210*/  IADD3.X R3, PT, PT, RZ, R3, RZ, P0, !PT ;  /* 0x00000003ff037210 */ /* 0x000fd200007fe4ff */
.L_x_2:
[----:B------:R-:W0:Y:S01]  /*0220*/  LDC.64 R12, c[0x0][0x388] ;  /* 0x0000e200ff0c7b82 */ /* 0x000e220000000a00 */
[----:B------:R-:W2:Y:S04]  /*0230*/  LDG.E.U16 R20, desc[UR8][R2.64+-0x8] ;  /* 0xfffff80802147981 */ /* 0x000ea8000c1e1500 */
[----:B------:R-:W3:Y:S04]  /*0240*/  LDG.E.U16 R21, desc[UR8][R2.64+-0x6] ;  /* 0xfffffa0802157981 */ /* 0x000ee8000c1e1500 */
[----:B------:R-:W4:Y:S04]  /*0250*/  LDG.E.U16 R24, desc[UR8][R2.64+-0x4] ;  /* 0xfffffc0802187981 */ /* 0x000f28000c1e1500 */
[----:B------:R-:W5:Y:S04]  /*0260*/  LDG.E.U16 R27, desc[UR8][R2.64+-0x2] ;  /* 0xfffffe08021b7981 */ /* 0x000f68000c1e1500 */
[----:B------:R-:W5:Y:S04]  /*0270*/  LDG.E.U16 R26, desc[UR8][R2.64] ;  /* 0x00000008021a7981 */ /* 0x000f68000c1e1500 */
[----:B------:R-:W5:Y:S01]  /*0280*/  LDG.E.U16 R28, desc[UR8][R2.64+0x2] ;  /* 0x00000208021c7981 */ /* 0x000f62000c1e1500 */
[----:B0-----:R-:W-:-:S05]  /*0290*/  IMAD.WIDE R12, R18, 0x2, R12 ;  /* 0x00000002120c7825 */ /* 0x001fca00078e020c */
[----:B------:R0:W5:Y:S01]  /*02a0*/  LDG.E.U16 R22, desc[UR8][R12.64] ;  /* 0x000000080c167981 */ /* 0x000162000c1e1500 */
[----:B------:R-:W-:-:S05]  /*02b0*/  IMAD.WIDE R14, R17, 0x2, R12 ;  /* 0x00000002110e7825 */ /* 0x000fca00078e020c */
[----:B------:R1:W5:Y:S01]  /*02c0*/  LDG.E.U16 R25, desc[UR8][R14.64] ;  /* 0x000000080e197981 */ /* 0x000362000c1e1500 */
[----:B------:R-:W-:-:S04]  /*02d0*/  IMAD.WIDE R8, R17, 0x2, R14 ;  /* 0x0000000211087825 */ /* 0x000fc800078e020e */
[C---:B------:R-:W-:Y:S02]  /*02e0*/  IMAD.WIDE R6, R17.reuse, 0x2, R8 ;  /* 0x0000000211067825 */ /* 0x040fe400078e0208 */
[----:B------:R-:W5:Y:S02]  /*02f0*/  LDG.E.U16 R8, desc[UR8][R8.64] ;  /* 0x0000000808087981 */ /* 0x000f64000c1e1500 */
[C---:B------:R-:W-:Y:S02]  /*0300*/  IMAD.WIDE R4, R17.reuse, 0x2, R6 ;  /* 0x0000000211047825 */ /* 0x040fe400078e0206 */
[----:B------:R-:W5:Y:S02]  /*0310*/  LDG.E.U16 R6, desc[UR8][R6.64] ;  /* 0x0000000806067981 */ /* 0x000f64000c1e1500 */
[C---:B------:R-:W-:Y:S02]  /*0320*/  IMAD.WIDE R10, R17.reuse, 0x2, R4 ;  /* 0x00000002110a7825 */ /* 0x040fe400078e0204 */
[----:B------:R-:W5:Y:S04]  /*0330*/  LDG.E.U16 R9, desc[UR8][R2.64+0x4] ;  /* 0x0000040802097981 */ /* 0x000f68000c1e1500 */
[----:B------:R-:W5:Y:S01]  /*0340*/  LDG.E.U16 R4, desc[UR8][R4.64] ;  /* 0x0000000804047981 */ /* 0x000f62000c1e1500 */
[----:B0-----:R-:W-:-:S03]  /*0350*/  IMAD.WIDE R12, R17, 0x2, R10 ;  /* 0x00000002110c7825 */ /* 0x001fc600078e020a */
[----:B------:R-:W5:Y:S01]  /*0360*/  LDG.E.U16 R10, desc[UR8][R10.64] ;  /* 0x000000080a0a7981 */ /* 0x000f62000c1e1500 */
[----:B-1----:R-:W-:-:S03]  /*0370*/  IMAD.WIDE R14, R17, 0x2, R12 ;  /* 0x00000002110e7825 */ /* 0x002fc600078e020c */
[----:B------:R0:W5:Y:S04]  /*0380*/  LDG.E.U16 R7, desc[UR8][R2.64+0x6] ;  /* 0x0000060802077981 */ /* 0x000168000c1e1500 */
[----:B------:R-:W5:Y:S04]  /*0390*/  LDG.E.U16 R12, desc[UR8][R12.64] ;  /* 0x000000080c0c7981 */ /* 0x000f68000c1e1500 */
[----:B------:R-:W5:Y:S01]  /*03a0*/  LDG.E.U16 R14, desc[UR8][R14.64] ;  /* 0x000000080e0e7981 */ /* 0x000f62000c1e1500 */
[----:B------:R-:W-:-:S04]  /*03b0*/  UIADD3 UR7, UPT, UPT, UR7, 0x8, URZ ;  /* 0x0000000807077890 */ /* 0x000fc8000fffe0ff */
[----:B------:R-:W-:Y:S01]  /*03c0*/  UISETP.NE.AND UP1, UPT, UR7, URZ, UPT ;  /* 0x000000ff0700728c */ /* 0x000fe2000bf25270 */
[----:B0-----:R-:W-:Y:S02]  /*03d0*/  IADD3 R2, P0, PT, R2, 0x10, RZ ;  /* 0x0000001002027810 */ /* 0x001fe40007f1e0ff */
[----:B------:R-:W-:Y:S02]  /*03e0*/  LEA R18, R17, R18, 0x3 ;  /* 0x0000001211127211 */ /* 0x000fe400078e18ff */
[----:B------:R-:W-:Y:S01]  /*03f0*/  IADD3.X R3, PT, PT, RZ, R3, RZ, P0, !PT ;  /* 0x00000003ff037210 */ /* 0x000fe200007fe4ff */
[----:B--2---:R-:W-:Y:S02]  /*0400*/  HADD2.F32 R20, -RZ, R20.H0_H0 ;  /* 0x20000014ff147230 */ /* 0x004fe40000004100 */
[----:B---3--:R-:W-:Y:S02]  /*0410*/  HADD2.F32 R21, -RZ, R21.H0_H0 ;  /* 0x20000015ff157230 */ /* 0x008fe40000004100 */
[----:B----4-:R-:W-:-:S02]  /*0420*/  HADD2.F32 R5, -RZ, R24.H0_H0 ;  /* 0x20000018ff057230 */ /* 0x010fc40000004100 */
[----:B-----5:R-:W-:-:S05]  /*0430*/  HADD2.F32 R22, -RZ, R22.H0_H0 ;  /* 0x20000016ff167230 */ /* 0x020fca0000004100 */
[----:B------:R-:W-:Y:S01]  /*0440*/  FFMA R20, R20, R22, R23 ;  /* 0x0000001614147223 */ /* 0x000fe20000000017 */
[----:B------:R-:W-:Y:S02]  /*0450*/  HADD2.F32 R25, -RZ, R25.H0_H0 ;  /* 0x20000019ff197230 */ /* 0x000fe40000004100 */
[----:B------:R-:W-:-:S03]  /*0460*/  HADD2.F32 R22, -RZ, R27.H0_H0 ;  /* 0x2000001bff167230 */ /* 0x000fc60000004100 */
        /* <DEDUP_REMOVED lines=10> */
[----:B------:R-:W-:-:S03]  /*0510*/  HADD2.F32 R9, -RZ, R9.H0_H0 ;  /* 0x20000009ff097230 */ /* 0x000fc60000004100 */
[----:B------:R-:W-:Y:S01]  /*0520*/  FFMA R4, R11, R10, R4 ;  /* 0x0000000a0b047223 */ /* 0x000fe20000000004 */
[----:B------:R-:W-:Y:S02]  /*0530*/  HADD2.F32 R12, -RZ, R12.H0_H0 ;  /* 0x2000000cff0c7230 */ /* 0x000fe40000004100 */
[----:B------:R-:W-:Y:S02]  /*0540*/  HADD2.F32 R7, -RZ, R7.H0_H0 ;  /* 0x20000007ff077230 */ /* 0x000fe40000004100 */
[----:B------:R-:W-:Y:S02]  /*0550*/  HADD2.F32 R14, -RZ, R14.H0_H0 ;  /* 0x2000000eff0e7230 */ /* 0x000fe40000004100 */
[----:B------:R-:W-:-:S04]  /*0560*/  FFMA R4, R9, R12, R4 ;  /* 0x0000000c09047223 */ /* 0x000fc80000000004 */
[----:B------:R-:W-:Y:S01]  /*0570*/  FFMA R23, R7, R14, R4 ;  /* 0x0000000e07177223 */ /* 0x000fe20000000004 */
[----:B------:R-:W-:Y:S06]  /*0580*/  BRA.U UP1, `(.L_x_2) ;  /* 0xfffffffd01247547 */ /* 0x000fec000b83ffff */
.L_x_1:
[----:B------:R-:W-:Y:S05]  /*0590*/  BRA.U !UP0, `(.L_x_0) ;  /* 0x00000005083c7547 */ /* 0x000fea000b800000 */
[----:B------:R-:W-:Y:S02]  /*05a0*/  UISETP.GE.U32.AND UP0, UPT, UR6, 0x4, UPT ;  /* 0x000000040600788c */ /* 0x000fe4000bf06070 */
[----:B------:R-:W-:-:S04]  /*05b0*/  ULOP3.LUT UR7, UR5, 0x3, URZ, 0xc0, !UPT ;  /* 0x0000000305077892 */ /* 0x000fc8000f8ec0ff */
[----:B------:R-:W-:-:S03]  /*05c0*/  UISETP.NE.AND UP1, UPT, UR7, URZ, UPT ;  /* 0x000000ff0700728c */ /* 0x000fc6000bf25270 */
[----:B------:R-:W-:Y:S08]  /*05d0*/  BRA.U !UP0, `(.L_x_3) ;  /* 0x00000001088c7547 */ /* 0x000ff0000b800000 */
[----:B------:R-:W0:Y:S01]  /*05e0*/  LDC.64 R8, c[0x0][0x388] ;  /* 0x0000e200ff087b82 */ /* 0x000e220000000a00 */
[----:B------:R-:W1:Y:S01]  /*05f0*/  LDCU.64 UR10, c[0x0][0x380] ;  /* 0x00007000ff0a77ac */ /* 0x000e620008000a00 */
[----:B------:R-:W-:Y:S01]  /*0600*/  IMAD R5, R17, UR4, R0 ;  /* 0x0000000411057c24 */ /* 0x000fe2000f8e0200 */
[C---:B------:R-:W-:Y:S02]  /*0610*/  IADD3 R3, PT, PT, R19.reuse, UR4, RZ ;  /* 0x0000000413037c10 */ /* 0x040fe4000fffe0ff */
[----:B------:R-:W-:-:S03]  /*0620*/  IADD3 R4, P0, PT, R19, UR4, RZ ;  /* 0x0000000413047c10 */ /* 0x000fc6000ff1e0ff */
[----:B------:R-:W2:Y:S01]  /*0630*/  LDC.64 R6, c[0x0][0x380] ;  /* 0x0000e000ff067b82 */ /* 0x000ea20000000a00 */
[----:B0-----:R-:W-:-:S04]  /*0640*/  IMAD.WIDE R8, R5, 0x2, R8 ;  /* 0x0000000205087825 */ /* 0x001fc800078e0208 */
[----:B------:R-:W-:Y:S02]  /*0650*/  IMAD.WIDE R10, R17, 0x2, R8 ;  /* 0x00000002110a7825 */ /* 0x000fe400078e0208 */
[----:B------:R-:W3:Y:S02]  /*0660*/  LDG.E.U16 R8, desc[UR8][R8.64] ;  /* 0x0000000808087981 */ /* 0x000ee4000c1e1500 */
[----:B--2---:R-:W-:Y:S01]  /*0670*/  IMAD.WIDE.U32 R6, R3, 0x2, R6 ;  /* 0x0000000203067825 */ /* 0x004fe200078e0006 */
[----:B------:R-:W-:Y:S02]  /*0680*/  IADD3.X R3, PT, PT, RZ, RZ, RZ, P0, !PT ;  /* 0x000000ffff037210 */ /* 0x000fe400007fe4ff */
[C---:B-1----:R-:W-:Y:S01]  /*0690*/  LEA R2, P0, R4.reuse, UR10, 0x1 ;  /* 0x0000000a04027c11 */ /* 0x042fe2000f8008ff */
[----:B------:R-:W-:Y:S02]  /*06a0*/  IMAD.WIDE R12, R17, 0x2, R10 ;  /* 0x00000002110c7825 */ /* 0x000fe400078e020a */
[----:B------:R-:W2:Y:S01]  /*06b0*/  LDG.E.U16 R6, desc[UR8][R6.64] ;  /* 0x0000000806067981 */ /* 0x000ea2000c1e1500 */
[----:B------:R-:W-:-:S03]  /*06c0*/  LEA.HI.X R3, R4, UR11, R3, 0x1, P0 ;  /* 0x0000000b04037c11 */ /* 0x000fc600080f0c03 */
[----:B------:R-:W4:Y:S01]  /*06d0*/  LDG.E.U16 R10, desc[UR8][R10.64] ;  /* 0x000000080a0a7981 */ /* 0x000f22000c1e1500 */
[----:B------:R-:W-:-:S03]  /*06e0*/  IMAD.WIDE R4, R17, 0x2, R12 ;  /* 0x0000000211047825 */ /* 0x000fc600078e020c */
[----:B------:R-:W5:Y:S04]  /*06f0*/  LDG.E.U16 R15, desc[UR8][R2.64+0x2] ;  /* 0x00000208020f7981 */ /* 0x000f68000c1e1500 */
[----:B------:R-:W5:Y:S04]  /*0700*/  LDG.E.U16 R18, desc[UR8][R2.64+0x4] ;  /* 0x0000040802127981 */ /* 0x000f68000c1e1500 */
[----:B------:R-:W5:Y:S04]  /*0710*/  LDG.E.U16 R12, desc[UR8][R12.64] ;  /* 0x000000080c0c7981 */ /* 0x000f68000c1e1500 */
[----:B------:R-:W5:Y:S04]  /*0720*/  LDG.E.U16 R20, desc[UR8][R2.64+0x6] ;  /* 0x0000060802147981 */ /* 0x000f68000c1e1500 */
[----:B------:R-:W5:Y:S01]  /*0730*/  LDG.E.U16 R4, desc[UR8][R4.64] ;  /* 0x0000000804047981 */ /* 0x000f62000c1e1500 */
[----:B------:R-:W-:Y:S01]  /*0740*/  UIADD3 UR4, UPT, UPT, UR4, 0x4, URZ ;  /* 0x0000000404047890 */ /* 0x000fe2000fffe0ff */
[----:B--2---:R-:W-:-:S02]  /*0750*/  HADD2.F32 R14, -RZ, R6.H0_H0 ;  /* 0x20000006ff0e7230 */ /* 0x004fc40000004100 */
[----:B---3--:R-:W-:Y:S02]  /*0760*/  HADD2.F32 R6, -RZ, R8.H0_H0 ;  /* 0x20000008ff067230 */ /* 0x008fe40000004100 */
[----:B----4-:R-:W-:-:S03]  /*0770*/  HADD2.F32 R7, -RZ, R10.H0_H0 ;  /* 0x2000000aff077230 */ /* 0x010fc60000004100 */
[----:B------:R-:W-:Y:S01]  /*0780*/  FFMA R6, R14, R6, R23 ;  /* 0x000000060e067223 */ /* 0x000fe20000000017 */
[----:B-----5:R-:W-:Y:S02]  /*0790*/  HADD2.F32 R15, -RZ, R15.H0_H0 ;  /* 0x2000000fff0f7230 */ /* 0x020fe40000004100 */
[----:B------:R-:W-:-:S03]  /*07a0*/  HADD2.F32 R9, -RZ, R18.H0_H0 ;  /* 0x20000012ff097230 */ /* 0x000fc60000004100 */
[----:B------:R-:W-:Y:S01]  /*07b0*/  FFMA R6, R15, R7, R6 ;  /* 0x000000070f067223 */ /* 0x000fe20000000006 */
[----:B------:R-:W-:Y:S02]  /*07c0*/  HADD2.F32 R8, -RZ, R12.H0_H0 ;  /* 0x2000000cff087230 */ /* 0x000fe40000004100 */
[----:B------:R-:W-:-:S03]  /*07d0*/  HADD2.F32 R23, -RZ, R20.H0_H0 ;  /* 0x20000014ff177230 */ /* 0x000fc60000004100 */
[----:B------:R-:W-:Y:S01]  /*07e0*/  FFMA R6, R9, R8, R6 ;  /* 0x0000000809067223 */ /* 0x000fe20000000006 */
[----:B------:R-:W-:-:S05]  /*07f0*/  HADD2.F32 R4, -RZ, R4.H0_H0 ;  /* 0x20000004ff047230 */ /* 0x000fca0000004100 */
[----:B------:R-:W-:-:S07]  /*0800*/  FFMA R23, R23, R4, R6 ;  /* 0x0000000417177223 */ /* 0x000fce0000000006 */
.L_x_3:
[----:B------:R-:W-:Y:S05]  /*0810*/  BRA.U !UP1, `(.L_x_0) ;  /* 0x00000001099c7547 */ /* 0x000fea000b800000 */
[----:B------:R-:W-:Y:S02]  /*0820*/  UISETP.NE.AND UP0, UPT, UR7, 0x1, UPT ;  /* 0x000000010700788c */ /* 0x000fe4000bf05270 */
[----:B------:R-:W-:-:S04]  /*0830*/  ULOP3.LUT UR5, UR5, 0x1, URZ, 0xc0, !UPT ;  /* 0x0000000105057892 */ /* 0x000fc8000f8ec0ff */
[----:B------:R-:W-:-:S03]  /*0840*/  UISETP.NE.U32.AND UP1, UPT, UR5, 0x1, UPT ;  /* 0x000000010500788c */ /* 0x000fc6000bf25070 */
[----:B------:R-:W-:Y:S08]  /*0850*/  BRA.U !UP0, `(.L_x_4) ;  /* 0x00000001085c7547 */ /* 0x000ff0000b800000 */
[----:B------:R-:W0:Y:S01]  /*0860*/  LDC.64 R4, c[0x0][0x388] ;  /* 0x0000e200ff047b82 */ /* 0x000e220000000a00 */
[----:B------:R-:W1:Y:S01]  /*0870*/  LDCU.64 UR6, c[0x0][0x380] ;  /* 0x00007000ff0677ac */ /* 0x000e620008000a00 */
[----:B------:R-:W-:Y:S01]  /*0880*/  IADD3 R7, PT, PT, R19, UR4, RZ ;  /* 0x0000000413077c10 */ /* 0x000fe2000fffe0ff */
[----:B------:R-:W-:Y:S01]  /*0890*/  IMAD R9, R17, UR4, R0 ;  /* 0x0000000411097c24 */ /* 0x000fe2000f8e0200 */
[----:B------:R-:W-:-:S04]  /*08a0*/  IADD3 R10, P0, PT, R19, UR4, RZ ;  /* 0x00000004130a7c10 */ /* 0x000fc8000ff1e0ff */
[----:B------:R-:W2:Y:S01]  /*08b0*/  LDC.64 R2, c[0x0][0x380] ;  /* 0x0000e000ff027b82 */ /* 0x000ea20000000a00 */
[----:B0-----:R-:W-:-:S04]  /*08c0*/  IMAD.WIDE R4, R9, 0x2, R4 ;  /* 0x0000000209047825 */ /* 0x001fc800078e0204 */
[----:B------:R-:W-:Y:S02]  /*08d0*/  IMAD.WIDE R8, R17, 0x2, R4 ;  /* 0x0000000211087825 */ /* 0x000fe400078e0204 */
[----:B------:R-:W3:Y:S02]  /*08e0*/  LDG.E.U16 R4, desc[UR8][R4.64] ;  /* 0x0000000804047981 */ /* 0x000ee4000c1e1500 */
[----:B--2---:R-:W-:Y:S01]  /*08f0*/  IMAD.WIDE.U32 R2, R7, 0x2, R2 ;  /* 0x0000000207027825 */ /* 0x004fe200078e0002 */
[----:B------:R-:W-:Y:S01]  /*0900*/  IADD3.X R7, PT, PT, RZ, RZ, RZ, P0, !PT ;  /* 0x000000ffff077210 */ /* 0x000fe200007fe4ff */
[----:B------:R-:W2:Y:S01]  /*0910*/  LDG.E.U16 R8, desc[UR8][R8.64] ;  /* 0x0000000808087981 */ /* 0x000ea2000c1e1500 */
[----:B-1----:R-:W-:-:S03]  /*0920*/  LEA R6, P0, R10, UR6, 0x1 ;  /* 0x000000060a067c11 */ /* 0x002fc6000f8008ff */
[----:B------:R-:W4:Y:S01]  /*0930*/  LDG.E.U16 R2, desc[UR8][R2.64] ;  /* 0x0000000802027981 */ /* 0x000f22000c1e1500 */
[----:B------:R-:W-:-:S05]  /*0940*/  LEA.HI.X R7, R10, UR7, R7, 0x1, P0 ;  /* 0x000000070a077c11 */ /* 0x000fca00080f0c07 */
[----:B------:R-:W5:Y:S01]  /*0950*/  LDG.E.U16 R6, desc[UR8][R6.64+0x2] ;  /* 0x0000020806067981 */ /* 0x000f62000c1e1500 */
[----:B------:R-:W-:Y:S01]  /*0960*/  UIADD3 UR4, UPT, UPT, UR4, 0x2, URZ ;  /* 0x0000000204047890 */ /* 0x000fe2000fffe0ff */
[----:B---3--:R-:W-:Y:S02]  /*0970*/  HADD2.F32 R11, -RZ, R4.H0_H0 ;  /* 0x20000004ff0b7230 */ /* 0x008fe40000004100 */
[----:B--2---:R-:W-:Y:S02]  /*0980*/  HADD2.F32 R12, -RZ, R8.H0_H0 ;  /* 0x20000008ff0c7230 */ /* 0x004fe40000004100 */
[----:B----4-:R-:W-:-:S05]  /*0990*/  HADD2.F32 R10, -RZ, R2.H0_H0 ;  /* 0x20000002ff0a7230 */ /* 0x010fca0000004100 */
[----:B------:R-:W-:Y:S01]  /*09a0*/  FFMA R10, R10, R11, R23 ;  /* 0x0000000b0a0a7223 */ /* 0x000fe20000000017 */
[----:B-----5:R-:W-:-:S05]  /*09b0*/  HADD2.F32 R13, -RZ, R6.H0_H0 ;  /* 0x20000006ff0d7230 */ /* 0x020fca0000004100 */
[----:B------:R-:W-:-:S07]  /*09c0*/  FFMA R23, R13, R12, R10 ;  /* 0x0000000c0d177223 */ /* 0x000fce000000000a */
.L_x_4:
[----:B------:R-:W-:Y:S05]  /*09d0*/  BRA.U UP1, `(.L_x_0) ;  /* 0x00000001012c7547 */ /* 0x000fea000b800000 */
[----:B------:R-:W0:Y:S01]  /*09e0*/  LDC.64 R2, c[0x0][0x380] ;  /* 0x0000e000ff027b82 */ /* 0x000e220000000a00 */
[----:B------:R-:W-:Y:S01]  /*09f0*/  IADD3 R19, PT, PT, R19, UR4, RZ ;  /* 0x0000000413137c10 */ /* 0x000fe2000fffe0ff */
[----:B------:R-:W-:-:S06]  /*0a00*/  IMAD R7, R17, UR4, R0 ;  /* 0x0000000411077c24 */ /* 0x000fcc000f8e0200 */
[----:B------:R-:W1:Y:S01]  /*0a10*/  LDC.64 R4, c[0x0][0x388] ;  /* 0x0000e200ff047b82 */ /* 0x000e620000000a00 */
[----:B0-----:R-:W-:-:S06]  /*0a20*/  IMAD.WIDE.U32 R2, R19, 0x2, R2 ;  /* 0x0000000213027825 */ /* 0x001fcc00078e0002 */
[----:B------:R-:W2:Y:S01]  /*0a30*/  LDG.E.U16 R2, desc[UR8][R2.64] ;  /* 0x0000000802027981 */ /* 0x000ea2000c1e1500 */
[----:B-1----:R-:W-:-:S06]  /*0a40*/  IMAD.WIDE R4, R7, 0x2, R4 ;  /* 0x0000000207047825 */ /* 0x002fcc00078e0204 */
[----:B------:R-:W3:Y:S01]  /*0a50*/  LDG.E.U16 R4, desc[UR8][R4.64] ;  /* 0x0000000804047981 */ /* 0x000ee2000c1e1500 */
[----:B--2---:R-:W-:Y:S02]  /*0a60*/  HADD2.F32 R6, -RZ, R2.H0_H0 ;  /* 0x20000002ff067230 */ /* 0x004fe40000004100 */
[----:B---3--:R-:W-:-:S05]  /*0a70*/  HADD2.F32 R7, -RZ, R4.H0_H0 ;  /* 0x20000004ff077230 */ /* 0x008fca0000004100 */
[----:B------:R-:W-:-:S07]  /*0a80*/  FFMA R23, R6, R7, R23 ;  /* 0x0000000706177223 */ /* 0x000fce0000000017 */
.L_x_0:
[----:B------:R-:W0:Y:S01]  /*0a90*/  LDC.64 R2, c[0x0][0x390] ;  /* 0x0000e400ff027b82 */ /* 0x000e220000000a00 */
[----:B------:R-:W-:Y:S01]  /*0aa0*/  IMAD R17, R16, R17, R0 ;  /* 0x0000001110117224 */ /* 0x000fe200078e0200 */
[----:B------:R-:W-:-:S03]  /*0ab0*/  F2FP.F16.F32.PACK_AB R23, RZ, R23 ;  /* 0x00000017ff17723e */ /* 0x000fc600000000ff */
[----:B0-----:R-:W-:-:S05]  /*0ac0*/  IMAD.WIDE R2, R17, 0x2, R2 ;  /* 0x0000000211027825 */ /* 0x001fca00078e0202 */
[----:B------:R-:W-:Y:S01]  /*0ad0*/  STG.E.U16 desc[UR8][R2.64], R23 ;  /* 0x0000001702007986 */ /* 0x000fe2000c101508 */
[----:B------:R-:W-:Y:S05]  /*0ae0*/  EXIT ;  /* 0x000000000000794d */ /* 0x000fea0003800000 */
.L_x_5:
[----:B------:R-:W-:-:S00]  /*0af0*/  BRA `(.L_x_5) ;  /* 0xfffffffc00fc7947 */ /* 0x000fc0000383ffff */
[----:B------:R-:W-:-:S00]  /*0b00*/  NOP ;  /* 0x0000000000007918 */ /* 0x000fc00000000000 */
[----:B------:R-:W-:-:S00]  /*0b10*/  NOP ;  /* 0x0000000000007918 */ /* 0x000fc00000000000 */
[----:B------:R-:W-:-:S00]  /*0b20*/  NOP ;  /* 0x0000000000007918 */ /* 0x000fc00000000000 */
[----:B------:R-:W-:-:S00]  /*0b30*/  NOP ;  /* 0x0000000000007918 */ /* 0x000fc00000000000 */
[----:B------:R-:W-:-:S00]  /*0b40*/  NOP ;  /* 0x0000000000007918 */ /* 0x000fc00000000000 */
[----:B------:R-:W-:-:S00]  /*0b50*/  NOP ;  /* 0x0000000000007918 */ /* 0x000fc00000000000 */
[----:B------:R-:W-:-:S00]  /*0b60*/  NOP ;  /* 0x0000000000007918 */ /* 0x000fc00000000000 */
[----:B------:R-:W-:-:S00]  /*0b70*/  NOP ;  /* 0x0000000000007918 */ /* 0x000fc00000000000 */
.L_x_6:


//--------------------- .nv.shared.reserved.0     --------------------------
	.section	.nv.shared.reserved.0,"aw",@nobits
	.weak		__nv_reservedSMEM_offset_0_alias
	.size		__nv_reservedSMEM_offset_0_alias, 0, 64
	.other		__nv_reservedSMEM_offset_0_alias,@"STO_CUDA_RESERVED_SHARED STV_DEFAULT"
__nv_reservedSMEM_offset_0_alias:
	.zero		0
	.zero		64


//--------------------- .nv.constant0._Z18matmul_kernel_fp16PK6__halfS1_PS_iii --------------------------
	.section	.nv.constant0._Z18matmul_kernel_fp16PK6__halfS1_PS_iii,"a",@progbits
	.sectionflags	@""
	.align	4
.nv.constant0._Z18matmul_kernel_fp16PK6__halfS1_PS_iii:
	.zero		932


//--------------------- SYMBOLS --------------------------

	.type		.nv.reservedSmem.offset0,@object
	.size		.nv.reservedSmem.offset0,0x4
